//
// Generated by NVIDIA NVVM Compiler
//
// Compiler Build ID: CL-36424714
// Cuda compilation tools, release 13.0, V13.0.88
// Based on NVVM 20.0.0
//

.version 9.0
.target sm_100
.address_size 64

	// .globl	_Z15simpleAddKernelPfi

.visible .entry _Z15simpleAddKernelPfi(
	.param .u64 .ptr .align 1 _Z15simpleAddKernelPfi_param_0,
	.param .u32 _Z15simpleAddKernelPfi_param_1
)
{
	.reg .pred 	%p<2>;
	.reg .b32 	%r<6>;
	.reg .b32 	%f<3>;
	.reg .b64 	%rd<5>;

	ld.param.u64 	%rd1, [_Z15simpleAddKernelPfi_param_0];
	ld.param.u32 	%r2, [_Z15simpleAddKernelPfi_param_1];
	mov.u32 	%r3, %ctaid.x;
	mov.u32 	%r4, %ntid.x;
	mov.u32 	%r5, %tid.x;
	mad.lo.s32 	%r1, %r3, %r4, %r5;
	setp.ge.s32 	%p1, %r1, %r2;
	@%p1 bra 	$L__BB0_2;
	cvta.to.global.u64 	%rd2, %rd1;
	mul.wide.s32 	%rd3, %r1, 4;
	add.s64 	%rd4, %rd2, %rd3;
	ld.global.f32 	%f1, [%rd4];
	add.f32 	%f2, %f1, 0f3F800000;
	st.global.f32 	[%rd4], %f2;
$L__BB0_2:
	ret;

}


// ===== COMPILED SASS (sm_100) =====

	.target	sm_100

	.elftype	@"ET_EXEC"


//--------------------- .note.nv.tkinfo           --------------------------
	.section	.note.nv.tkinfo,"",@"SHT_NOTE"
	.sectionflags	@"SHF_NOTE_NV_TKINFO"
	.tkinfo
        /*0018*/ 	.word	0x00000002
        /*0030*/ 	.string	""
        /*0030*/ 	.string	"ptxas"
        /*0030*/ 	.string	"Cuda compilation tools, release 13.0, V13.0.88"
        /*0030*/ 	.string	"Build cuda_13.0.r13.0/compiler.36424714_0"
        /*0030*/ 	.string	"-arch sm_100 -m 64 "



//--------------------- .note.nv.cuinfo           --------------------------
	.section	.note.nv.cuinfo,"",@"SHT_NOTE"
	.sectionflags	@"SHF_NOTE_NV_CUINFO"
        /*0018*/ 	.short	0x0002
        /*001a*/ 	.short	0x0064
        /*001c*/ 	.short	0x0082
	.zero		2


//--------------------- .nv.info                  --------------------------
	.section	.nv.info,"",@"SHT_CUDA_INFO"
	.align	4


	//----- nvinfo : EIATTR_REGCOUNT
	.align		4
        /*0000*/ 	.byte	0x04, 0x2f
        /*0002*/ 	.short	(.L_1 - .L_0)
	.align		4
.L_0:
        /*0004*/ 	.word	index@(_Z15simpleAddKernelPfi)
        /*0008*/ 	.word	0x00000008


	//----- nvinfo : EIATTR_FRAME_SIZE
	.align		4
.L_1:
        /*000c*/ 	.byte	0x04, 0x11
        /*000e*/ 	.short	(.L_3 - .L_2)
	.align		4
.L_2:
        /*0010*/ 	.word	index@(_Z15simpleAddKernelPfi)
        /*0014*/ 	.word	0x00000000


	//----- nvinfo : EIATTR_MIN_STACK_SIZE
	.align		4
.L_3:
        /*0018*/ 	.byte	0x04, 0x12
        /*001a*/ 	.short	(.L_5 - .L_4)
	.align		4
.L_4:
        /*001c*/ 	.word	index@(_Z15simpleAddKernelPfi)
        /*0020*/ 	.word	0x00000000
.L_5:


//--------------------- .nv.compat                --------------------------
	.section	.nv.compat,"",@"SHT_CUDA_COMPAT_INFO"
	.align	4
        /*0000*/ 	.byte	0x02, 0x09, 0x00, 0x00, 0x02, 0x02, 0x01, 0x00, 0x02, 0x05, 0x05, 0x00, 0x03, 0x07, 0x01, 0x01
        /*0010*/ 	.byte	0x02, 0x03, 0x00, 0x00, 0x02, 0x06, 0x01, 0x00, 0x04, 0x0b, 0x08, 0x00, 0x09, 0x00, 0x00, 0x00
        /*0020*/ 	.byte	0x00, 0x00, 0x00, 0x00


//--------------------- .nv.info._Z15simpleAddKernelPfi --------------------------
	.section	.nv.info._Z15simpleAddKernelPfi,"",@"SHT_CUDA_INFO"
	.sectionflags	@""
	.align	4


	//----- nvinfo : EIATTR_CUDA_API_VERSION
	.align		4
        /*0000*/ 	.byte	0x04, 0x37
        /*0002*/ 	.short	(.L_7 - .L_6)
.L_6:
        /*0004*/ 	.word	0x00000082


	//----- nvinfo : EIATTR_KPARAM_INFO
	.align		4
.L_7:
        /*0008*/ 	.byte	0x04, 0x17
        /*000a*/ 	.short	(.L_9 - .L_8)
.L_8:
        /*000c*/ 	.word	0x00000000
        /*0010*/ 	.short	0x0001
        /*0012*/ 	.short	0x0008
        /*0014*/ 	.byte	0x00, 0xf0, 0x11, 0x00


	//----- nvinfo : EIATTR_KPARAM_INFO
	.align		4
.L_9:
        /*0018*/ 	.byte	0x04, 0x17
        /*001a*/ 	.short	(.L_11 - .L_10)
.L_10:
        /*001c*/ 	.word	0x00000000
        /*0020*/ 	.short	0x0000
        /*0022*/ 	.short	0x0000
        /*0024*/ 	.byte	0x00, 0xf5, 0x21, 0x00


	//----- nvinfo : EIATTR_SPARSE_MMA_MASK
	.align		4
.L_11:
        /*0028*/ 	.byte	0x03, 0x50
        /*002a*/ 	.short	0x0000


	//----- nvinfo : EIATTR_MAXREG_COUNT
	.align		4
        /*002c*/ 	.byte	0x03, 0x1b
        /*002e*/ 	.short	0x00ff


	//----- nvinfo : EIATTR_MERCURY_ISA_VERSION
	.align		4
        /*0030*/ 	.byte	0x03, 0x5f
        /*0032*/ 	.short	0x0101


	//----- nvinfo : EIATTR_VRC_CTA_INIT_COUNT
	.align		4
        /*0034*/ 	.byte	0x02, 0x4a
	.zero		1
	.zero		1


	//----- nvinfo : EIATTR_EXIT_INSTR_OFFSETS
	.align		4
        /*0038*/ 	.byte	0x04, 0x1c
        /*003a*/ 	.short	(.L_13 - .L_12)


	//   ....[0]....
.L_12:
        /*003c*/ 	.word	0x00000070


	//   ....[1]....
        /*0040*/ 	.word	0x000000e0


	//----- nvinfo : EIATTR_CBANK_PARAM_SIZE
	.align		4
.L_13:
        /*0044*/ 	.byte	0x03, 0x19
        /*0046*/ 	.short	0x000c


	//----- nvinfo : EIATTR_PARAM_CBANK
	.align		4
        /*0048*/ 	.byte	0x04, 0x0a
        /*004a*/ 	.short	(.L_15 - .L_14)
	.align		4
.L_14:
        /*004c*/ 	.word	index@(.nv.constant0._Z15simpleAddKernelPfi)
        /*0050*/ 	.short	0x0380
        /*0052*/ 	.short	0x000c


	//----- nvinfo : EIATTR_SW_WAR
	.align		4
.L_15:
        /*0054*/ 	.byte	0x04, 0x36
        /*0056*/ 	.short	(.L_17 - .L_16)
.L_16:
        /*0058*/ 	.word	0x00000008
.L_17:


//--------------------- .nv.callgraph             --------------------------
	.section	.nv.callgraph,"",@"SHT_CUDA_CALLGRAPH"
	.align	4
	.sectionentsize	8
	.align		4
        /*0000*/ 	.word	0x00000000
	.align		4
        /*0004*/ 	.word	0xffffffff
	.align		4
        /*0008*/ 	.word	0x00000000
	.align		4
        /*000c*/ 	.word	0xfffffffe
	.align		4
        /*0010*/ 	.word	0x00000000
	.align		4
        /*0014*/ 	.word	0xfffffffd
	.align		4
        /*0018*/ 	.word	0x00000000
	.align		4
        /*001c*/ 	.word	0xfffffffc


//--------------------- .text._Z15simpleAddKernelPfi --------------------------
	.section	.text._Z15simpleAddKernelPfi,"ax",@progbits
	.align	128
        .global         _Z15simpleAddKernelPfi
        .type           _Z15simpleAddKernelPfi,@function
        .size           _Z15simpleAddKernelPfi,(.L_x_1 - _Z15simpleAddKernelPfi)
        .other          _Z15simpleAddKernelPfi,@"STO_CUDA_ENTRY STV_DEFAULT"
_Z15simpleAddKernelPfi:
.text._Z15simpleAddKernelPfi:
[----:B------:R-:W-:Y:S01]  /*0000*/  LDC R1, c[0x0][0x37c] ;  /* 0x0000df00ff017b82 */ /* 0x000fe20000000800 */
[----:B------:R-:W0:Y:S07]  /*0010*/  S2R R0, SR_TID.X ;  /* 0x0000000000007919 */ /* 0x000e2e0000002100 */
[----:B------:R-:W0:Y:S01]  /*0020*/  S2UR UR4, SR_CTAID.X ;  /* 0x00000000000479c3 */ /* 0x000e220000002500 */
[----:B------:R-:W1:Y:S07]  /*0030*/  LDCU UR5, c[0x0][0x388] ;  /* 0x00007100ff0577ac */ /* 0x000e6e0008000800 */
[----:B------:R-:W0:Y:S02]  /*0040*/  LDC R5, c[0x0][0x360] ;  /* 0x0000d800ff057b82 */ /* 0x000e240000000800 */
[----:B0-----:R-:W-:-:S05]  /*0050*/  IMAD R5, R5, UR4, R0 ;  /* 0x0000000405057c24 */ /* 0x001fca000f8e0200 */
[----:B-1----:R-:W-:-:S13]  /*0060*/  ISETP.GE.AND P0, PT, R5, UR5, PT ;  /* 0x0000000505007c0c */ /* 0x002fda000bf06270 */
[----:B------:R-:W-:Y:S05]  /*0070*/  @P0 EXIT ;  /* 0x000000000000094d */ /* 0x000fea0003800000 */
[----:B------:R-:W0:Y:S01]  /*0080*/  LDC.64 R2, c[0x0][0x380] ;  /* 0x0000e000ff027b82 */ /* 0x000e220000000a00 */
[----:B------:R-:W1:Y:S01]  /*0090*/  LDCU.64 UR4, c[0x0][0x358] ;  /* 0x00006b00ff0477ac */ /* 0x000e620008000a00 */
[----:B0-----:R-:W-:-:S05]  /*00a0*/  IMAD.WIDE R2, R5, 0x4, R2 ;  /* 0x0000000405027825 */ /* 0x001fca00078e0202 */
[----:B-1----:R-:W2:Y:S02]  /*00b0*/  LDG.E R0, desc[UR4][R2.64] ;  /* 0x0000000402007981 */ /* 0x002ea4000c1e1900 */
[----:B--2---:R-:W-:-:S05]  /*00c0*/  FADD R5, R0, 1 ;  /* 0x3f80000000057421 */ /* 0x004fca0000000000 */
[----:B------:R-:W-:Y:S01]  /*00d0*/  STG.E desc[UR4][R2.64], R5 ;  /* 0x0000000502007986 */ /* 0x000fe2000c101904 */
[----:B------:R-:W-:Y:S05]  /*00e0*/  EXIT ;  /* 0x000000000000794d */ /* 0x000fea0003800000 */
.L_x_0:
[----:B------:R-:W-:-:S00]  /*00f0*/  BRA `(.L_x_0) ;  /* 0xfffffffc00fc7947 */ /* 0x000fc0000383ffff */
[----:B------:R-:W-:-:S00]  /*0100*/  NOP ;  /* 0x0000000000007918 */ /* 0x000fc00000000000 */
[----:B------:R-:W-:-:S00]  /*0110*/  NOP ;  /* 0x0000000000007918 */ /* 0x000fc00000000000 */
[----:B------:R-:W-:-:S00]  /*0120*/  NOP ;  /* 0x0000000000007918 */ /* 0x000fc00000000000 */
[----:B------:R-:W-:-:S00]  /*0130*/  NOP ;  /* 0x0000000000007918 */ /* 0x000fc00000000000 */
[----:B------:R-:W-:-:S00]  /*0140*/  NOP ;  /* 0x0000000000007918 */ /* 0x000fc00000000000 */
[----:B------:R-:W-:-:S00]  /*0150*/  NOP ;  /* 0x0000000000007918 */ /* 0x000fc00000000000 */
[----:B------:R-:W-:-:S00]  /*0160*/  NOP ;  /* 0x0000000000007918 */ /* 0x000fc00000000000 */
[----:B------:R-:W-:-:S00]  /*0170*/  NOP ;  /* 0x0000000000007918 */ /* 0x000fc00000000000 */
.L_x_1:


//--------------------- .nv.shared.reserved.0     --------------------------
	.section	.nv.shared.reserved.0,"aw",@nobits
	.weak		__nv_reservedSMEM_offset_0_alias
	.size		__nv_reservedSMEM_offset_0_alias, 0, 64
	.other		__nv_reservedSMEM_offset_0_alias,@"STO_CUDA_RESERVED_SHARED STV_DEFAULT"
__nv_reservedSMEM_offset_0_alias:
	.zero		0
	.zero		64


//--------------------- .nv.constant0._Z15simpleAddKernelPfi --------------------------
	.section	.nv.constant0._Z15simpleAddKernelPfi,"a",@progbits
	.sectionflags	@""
	.align	4
.nv.constant0._Z15simpleAddKernelPfi:
	.zero		908


//--------------------- SYMBOLS --------------------------

	.type		.nv.reservedSmem.offset0,@object
	.size		.nv.reservedSmem.offset0,0x4
